//
// Generated by NVIDIA NVVM Compiler
//
// Compiler Build ID: CL-36424714
// Cuda compilation tools, release 13.0, V13.0.88
// Based on NVVM 20.0.0
//

.version 9.0
.target sm_100
.address_size 64

	// .globl	_Z20vec_squared_norm_f64PKdS0_S0_diPd
.extern .shared .align 16 .b8 sdata[];

.visible .entry _Z20vec_squared_norm_f64PKdS0_S0_diPd(
	.param .u64 .ptr .align 1 _Z20vec_squared_norm_f64PKdS0_S0_diPd_param_0,
	.param .u64 .ptr .align 1 _Z20vec_squared_norm_f64PKdS0_S0_diPd_param_1,
	.param .u64 .ptr .align 1 _Z20vec_squared_norm_f64PKdS0_S0_diPd_param_2,
	.param .f64 _Z20vec_squared_norm_f64PKdS0_S0_diPd_param_3,
	.param .u32 _Z20vec_squared_norm_f64PKdS0_S0_diPd_param_4,
	.param .u64 .ptr .align 1 _Z20vec_squared_norm_f64PKdS0_S0_diPd_param_5
)
{
	.reg .pred 	%p<7>;
	.reg .b32 	%r<19>;
	.reg .b64 	%rd<15>;
	.reg .b64 	%fd<19>;

	ld.param.u64 	%rd4, [_Z20vec_squared_norm_f64PKdS0_S0_diPd_param_0];
	ld.param.u64 	%rd5, [_Z20vec_squared_norm_f64PKdS0_S0_diPd_param_1];
	ld.param.u64 	%rd6, [_Z20vec_squared_norm_f64PKdS0_S0_diPd_param_2];
	ld.param.f64 	%fd4, [_Z20vec_squared_norm_f64PKdS0_S0_diPd_param_3];
	ld.param.u32 	%r11, [_Z20vec_squared_norm_f64PKdS0_S0_diPd_param_4];
	ld.param.u64 	%rd7, [_Z20vec_squared_norm_f64PKdS0_S0_diPd_param_5];
	mov.u32 	%r1, %tid.x;
	mov.u32 	%r2, %ctaid.x;
	mov.u32 	%r18, %ntid.x;
	mad.lo.s32 	%r17, %r2, %r18, %r1;
	setp.ge.s32 	%p1, %r17, %r11;
	mov.f64 	%fd18, 0d0000000000000000;
	@%p1 bra 	$L__BB0_3;
	mov.u32 	%r12, %nctaid.x;
	mul.lo.s32 	%r5, %r18, %r12;
	cvta.to.global.u64 	%rd1, %rd5;
	cvta.to.global.u64 	%rd2, %rd6;
	cvta.to.global.u64 	%rd3, %rd4;
	mov.f64 	%fd18, 0d0000000000000000;
$L__BB0_2:
	mul.wide.s32 	%rd8, %r17, 8;
	add.s64 	%rd9, %rd1, %rd8;
	ld.global.nc.f64 	%fd7, [%rd9];
	abs.f64 	%fd8, %fd7;
	add.s64 	%rd10, %rd2, %rd8;
	ld.global.nc.f64 	%fd9, [%rd10];
	fma.rn.f64 	%fd10, %fd4, %fd8, %fd9;
	add.s64 	%rd11, %rd3, %rd8;
	ld.global.nc.f64 	%fd11, [%rd11];
	div.rn.f64 	%fd12, %fd11, %fd10;
	fma.rn.f64 	%fd18, %fd12, %fd12, %fd18;
	add.s32 	%r17, %r17, %r5;
	setp.lt.s32 	%p2, %r17, %r11;
	@%p2 bra 	$L__BB0_2;
$L__BB0_3:
	shl.b32 	%r13, %r1, 3;
	mov.u32 	%r14, sdata;
	add.s32 	%r8, %r14, %r13;
	st.shared.f64 	[%r8], %fd18;
	bar.sync 	0;
	setp.lt.u32 	%p3, %r18, 2;
	@%p3 bra 	$L__BB0_7;
$L__BB0_4:
	shr.u32 	%r10, %r18, 1;
	setp.ge.u32 	%p4, %r1, %r10;
	@%p4 bra 	$L__BB0_6;
	shl.b32 	%r15, %r10, 3;
	add.s32 	%r16, %r8, %r15;
	ld.shared.f64 	%fd13, [%r16];
	ld.shared.f64 	%fd14, [%r8];
	add.f64 	%fd15, %fd13, %fd14;
	st.shared.f64 	[%r8], %fd15;
$L__BB0_6:
	bar.sync 	0;
	setp.gt.u32 	%p5, %r18, 3;
	mov.u32 	%r18, %r10;
	@%p5 bra 	$L__BB0_4;
$L__BB0_7:
	setp.ne.s32 	%p6, %r1, 0;
	@%p6 bra 	$L__BB0_9;
	ld.shared.f64 	%fd16, [sdata];
	cvta.to.global.u64 	%rd12, %rd7;
	mul.wide.u32 	%rd13, %r2, 8;
	add.s64 	%rd14, %rd12, %rd13;
	st.global.f64 	[%rd14], %fd16;
$L__BB0_9:
	ret;

}


// ===== COMPILED SASS (sm_100) =====

	.target	sm_100

	.elftype	@"ET_EXEC"


//--------------------- .note.nv.tkinfo           --------------------------
	.section	.note.nv.tkinfo,"",@"SHT_NOTE"
	.sectionflags	@"SHF_NOTE_NV_TKINFO"
	.tkinfo
        /*0018*/ 	.word	0x00000002
        /*0030*/ 	.string	""
        /*0030*/ 	.string	"ptxas"
        /*0030*/ 	.string	"Cuda compilation tools, release 13.0, V13.0.88"
        /*0030*/ 	.string	"Build cuda_13.0.r13.0/compiler.36424714_0"
        /*0030*/ 	.string	"-arch sm_100 -m 64 "



//--------------------- .note.nv.cuinfo           --------------------------
	.section	.note.nv.cuinfo,"",@"SHT_NOTE"
	.sectionflags	@"SHF_NOTE_NV_CUINFO"
        /*0018*/ 	.short	0x0002
        /*001a*/ 	.short	0x0064
        /*001c*/ 	.short	0x0082
	.zero		2


//--------------------- .nv.info                  --------------------------
	.section	.nv.info,"",@"SHT_CUDA_INFO"
	.align	4


	//----- nvinfo : EIATTR_REGCOUNT
	.align		4
        /*0000*/ 	.byte	0x04, 0x2f
        /*0002*/ 	.short	(.L_1 - .L_0)
	.align		4
.L_0:
        /*0004*/ 	.word	index@(_Z20vec_squared_norm_f64PKdS0_S0_diPd)
        /*0008*/ 	.word	0x00000026


	//----- nvinfo : EIATTR_FRAME_SIZE
	.align		4
.L_1:
        /*000c*/ 	.byte	0x04, 0x11
        /*000e*/ 	.short	(.L_3 - .L_2)
	.align		4
.L_2:
        /*0010*/ 	.word	index@($__internal_0_$__cuda_sm20_div_rn_f64_full)
        /*0014*/ 	.word	0x00000000


	//----- nvinfo : EIATTR_FRAME_SIZE
	.align		4
.L_3:
        /*0018*/ 	.byte	0x04, 0x11
        /*001a*/ 	.short	(.L_5 - .L_4)
	.align		4
.L_4:
        /*001c*/ 	.word	index@(_Z20vec_squared_norm_f64PKdS0_S0_diPd)
        /*0020*/ 	.word	0x00000000


	//----- nvinfo : EIATTR_MIN_STACK_SIZE
	.align		4
.L_5:
        /*0024*/ 	.byte	0x04, 0x12
        /*0026*/ 	.short	(.L_7 - .L_6)
	.align		4
.L_6:
        /*0028*/ 	.word	index@(_Z20vec_squared_norm_f64PKdS0_S0_diPd)
        /*002c*/ 	.word	0x00000000
.L_7:


//--------------------- .nv.compat                --------------------------
	.section	.nv.compat,"",@"SHT_CUDA_COMPAT_INFO"
	.align	4
        /*0000*/ 	.byte	0x02, 0x09, 0x00, 0x00, 0x02, 0x02, 0x01, 0x00, 0x02, 0x05, 0x05, 0x00, 0x03, 0x07, 0x01, 0x01
        /*0010*/ 	.byte	0x02, 0x03, 0x00, 0x00, 0x02, 0x06, 0x01, 0x00, 0x04, 0x0b, 0x08, 0x00, 0x01, 0x00, 0x00, 0x00
        /*0020*/ 	.byte	0x00, 0x00, 0x00, 0x00


//--------------------- .nv.info._Z20vec_squared_norm_f64PKdS0_S0_diPd --------------------------
	.section	.nv.info._Z20vec_squared_norm_f64PKdS0_S0_diPd,"",@"SHT_CUDA_INFO"
	.sectionflags	@""
	.align	4


	//----- nvinfo : EIATTR_CUDA_API_VERSION
	.align		4
        /*0000*/ 	.byte	0x04, 0x37
        /*0002*/ 	.short	(.L_9 - .L_8)
.L_8:
        /*0004*/ 	.word	0x00000082


	//----- nvinfo : EIATTR_KPARAM_INFO
	.align		4
.L_9:
        /*0008*/ 	.byte	0x04, 0x17
        /*000a*/ 	.short	(.L_11 - .L_10)
.L_10:
        /*000c*/ 	.word	0x00000000
        /*0010*/ 	.short	0x0005
        /*0012*/ 	.short	0x0028
        /*0014*/ 	.byte	0x00, 0xf5, 0x21, 0x00


	//----- nvinfo : EIATTR_KPARAM_INFO
	.align		4
.L_11:
        /*0018*/ 	.byte	0x04, 0x17
        /*001a*/ 	.short	(.L_13 - .L_12)
.L_12:
        /*001c*/ 	.word	0x00000000
        /*0020*/ 	.short	0x0004
        /*0022*/ 	.short	0x0020
        /*0024*/ 	.byte	0x00, 0xf0, 0x11, 0x00


	//----- nvinfo : EIATTR_KPARAM_INFO
	.align		4
.L_13:
        /*0028*/ 	.byte	0x04, 0x17
        /*002a*/ 	.short	(.L_15 - .L_14)
.L_14:
        /*002c*/ 	.word	0x00000000
        /*0030*/ 	.short	0x0003
        /*0032*/ 	.short	0x0018
        /*0034*/ 	.byte	0x00, 0xf0, 0x21, 0x00


	//----- nvinfo : EIATTR_KPARAM_INFO
	.align		4
.L_15:
        /*0038*/ 	.byte	0x04, 0x17
        /*003a*/ 	.short	(.L_17 - .L_16)
.L_16:
        /*003c*/ 	.word	0x00000000
        /*0040*/ 	.short	0x0002
        /*0042*/ 	.short	0x0010
        /*0044*/ 	.byte	0x00, 0xf5, 0x21, 0x00


	//----- nvinfo : EIATTR_KPARAM_INFO
	.align		4
.L_17:
        /*0048*/ 	.byte	0x04, 0x17
        /*004a*/ 	.short	(.L_19 - .L_18)
.L_18:
        /*004c*/ 	.word	0x00000000
        /*0050*/ 	.short	0x0001
        /*0052*/ 	.short	0x0008
        /*0054*/ 	.byte	0x00, 0xf5, 0x21, 0x00


	//----- nvinfo : EIATTR_KPARAM_INFO
	.align		4
.L_19:
        /*0058*/ 	.byte	0x04, 0x17
        /*005a*/ 	.short	(.L_21 - .L_20)
.L_20:
        /*005c*/ 	.word	0x00000000
        /*0060*/ 	.short	0x0000
        /*0062*/ 	.short	0x0000
        /*0064*/ 	.byte	0x00, 0xf5, 0x21, 0x00


	//----- nvinfo : EIATTR_SPARSE_MMA_MASK
	.align		4
.L_21:
        /*0068*/ 	.byte	0x03, 0x50
        /*006a*/ 	.short	0x0000


	//----- nvinfo : EIATTR_MAXREG_COUNT
	.align		4
        /*006c*/ 	.byte	0x03, 0x1b
        /*006e*/ 	.short	0x00ff


	//----- nvinfo : EIATTR_NUM_BARRIERS
	.align		4
        /*0070*/ 	.byte	0x02, 0x4c
        /*0072*/ 	.byte	0x01
	.zero		1


	//----- nvinfo : EIATTR_MERCURY_ISA_VERSION
	.align		4
        /*0074*/ 	.byte	0x03, 0x5f
        /*0076*/ 	.short	0x0101


	//----- nvinfo : EIATTR_VRC_CTA_INIT_COUNT
	.align		4
        /*0078*/ 	.byte	0x02, 0x4a
	.zero		1
	.zero		1


	//----- nvinfo : EIATTR_EXIT_INSTR_OFFSETS
	.align		4
        /*007c*/ 	.byte	0x04, 0x1c
        /*007e*/ 	.short	(.L_23 - .L_22)


	//   ....[0]....
.L_22:
        /*0080*/ 	.word	0x00000480


	//   ....[1]....
        /*0084*/ 	.word	0x00000500


	//----- nvinfo : EIATTR_CRS_STACK_SIZE
	.align		4
.L_23:
        /*0088*/ 	.byte	0x04, 0x1e
        /*008a*/ 	.short	(.L_25 - .L_24)
.L_24:
        /*008c*/ 	.word	0x00000000


	//----- nvinfo : EIATTR_CBANK_PARAM_SIZE
	.align		4
.L_25:
        /*0090*/ 	.byte	0x03, 0x19
        /*0092*/ 	.short	0x0030


	//----- nvinfo : EIATTR_PARAM_CBANK
	.align		4
        /*0094*/ 	.byte	0x04, 0x0a
        /*0096*/ 	.short	(.L_27 - .L_26)
	.align		4
.L_26:
        /*0098*/ 	.word	index@(.nv.constant0._Z20vec_squared_norm_f64PKdS0_S0_diPd)
        /*009c*/ 	.short	0x0380
        /*009e*/ 	.short	0x0030


	//----- nvinfo : EIATTR_SW_WAR
	.align		4
.L_27:
        /*00a0*/ 	.byte	0x04, 0x36
        /*00a2*/ 	.short	(.L_29 - .L_28)
.L_28:
        /*00a4*/ 	.word	0x00000008
.L_29:


//--------------------- .nv.callgraph             --------------------------
	.section	.nv.callgraph,"",@"SHT_CUDA_CALLGRAPH"
	.align	4
	.sectionentsize	8
	.align		4
        /*0000*/ 	.word	0x00000000
	.align		4
        /*0004*/ 	.word	0xffffffff
	.align		4
        /*0008*/ 	.word	0x00000000
	.align		4
        /*000c*/ 	.word	0xfffffffe
	.align		4
        /*0010*/ 	.word	0x00000000
	.align		4
        /*0014*/ 	.word	0xfffffffd
	.align		4
        /*0018*/ 	.word	0x00000000
	.align		4
        /*001c*/ 	.word	0xfffffffc


//--------------------- .text._Z20vec_squared_norm_f64PKdS0_S0_diPd --------------------------
	.section	.text._Z20vec_squared_norm_f64PKdS0_S0_diPd,"ax",@progbits
	.align	128
        .global         _Z20vec_squared_norm_f64PKdS0_S0_diPd
        .type           _Z20vec_squared_norm_f64PKdS0_S0_diPd,@function
        .size           _Z20vec_squared_norm_f64PKdS0_S0_diPd,(.L_x_13 - _Z20vec_squared_norm_f64PKdS0_S0_diPd)
        .other          _Z20vec_squared_norm_f64PKdS0_S0_diPd,@"STO_CUDA_ENTRY STV_DEFAULT"
_Z20vec_squared_norm_f64PKdS0_S0_diPd:
.text._Z20vec_squared_norm_f64PKdS0_S0_diPd:
[----:B------:R-:W-:Y:S01]  /*0000*/  LDC R1, c[0x0][0x37c] ;  /* 0x0000df00ff017b82 */ /* 0x000fe20000000800 */
[----:B------:R-:W0:Y:S01]  /*0010*/  S2R R2, SR_TID.X ;  /* 0x0000000000027919 */ /* 0x000e220000002100 */
[----:B------:R-:W1:Y:S01]  /*0020*/  LDCU UR4, c[0x0][0x360] ;  /* 0x00006c00ff0477ac */ /* 0x000e620008000800 */
[----:B------:R-:W-:Y:S01]  /*0030*/  BSSY.RECONVERGENT B0, `(.L_x_0) ;  /* 0x0000030000007945 */ /* 0x000fe20003800200 */
[----:B------:R-:W-:Y:S01]  /*0040*/  CS2R R22, SRZ ;  /* 0x0000000000167805 */ /* 0x000fe2000001ff00 */
[----:B------:R-:W0:Y:S01]  /*0050*/  S2R R3, SR_CTAID.X ;  /* 0x0000000000037919 */ /* 0x000e220000002500 */
[----:B------:R-:W2:Y:S01]  /*0060*/  LDCU UR5, c[0x0][0x3a0] ;  /* 0x00007400ff0577ac */ /* 0x000ea20008000800 */
[----:B------:R-:W3:Y:S01]  /*0070*/  LDCU.64 UR6, c[0x0][0x358] ;  /* 0x00006b00ff0677ac */ /* 0x000ee20008000a00 */
[----:B------:R-:W4:Y:S01]  /*0080*/  LDCU UR8, c[0x0][0x3a0] ;  /* 0x00007400ff0877ac */ /* 0x000f220008000800 */
[----:B-1----:R-:W-:Y:S02]  /*0090*/  IMAD.U32 R4, RZ, RZ, UR4 ;  /* 0x00000004ff047e24 */ /* 0x002fe4000f8e00ff */
[----:B0-----:R-:W-:-:S05]  /*00a0*/  IMAD R5, R3, UR4, R2 ;  /* 0x0000000403057c24 */ /* 0x001fca000f8e0202 */
[----:B--2---:R-:W-:-:S13]  /*00b0*/  ISETP.GE.AND P0, PT, R5, UR5, PT ;  /* 0x0000000505007c0c */ /* 0x004fda000bf06270 */
[----:B---34-:R-:W-:Y:S05]  /*00c0*/  @P0 BRA `(.L_x_1) ;  /* 0x0000000000980947 */ /* 0x018fea0003800000 */
[----:B------:R-:W0:Y:S01]  /*00d0*/  LDC.64 R20, c[0x0][0x390] ;  /* 0x0000e400ff147b82 */ /* 0x000e220000000a00 */
[----:B------:R-:W1:Y:S01]  /*00e0*/  LDCU UR4, c[0x0][0x370] ;  /* 0x00006e00ff0477ac */ /* 0x000e620008000800 */
[----:B------:R-:W-:-:S06]  /*00f0*/  CS2R R22, SRZ ;  /* 0x0000000000167805 */ /* 0x000fcc000001ff00 */
[----:B------:R-:W2:Y:S08]  /*0100*/  LDC.64 R18, c[0x0][0x398] ;  /* 0x0000e600ff127b82 */ /* 0x000eb00000000a00 */
[----:B------:R-:W3:Y:S01]  /*0110*/  LDC.64 R16, c[0x0][0x380] ;  /* 0x0000e000ff107b82 */ /* 0x000ee20000000a00 */
[----:B-1----:R-:W-:-:S07]  /*0120*/  IMAD R6, R4, UR4, RZ ;  /* 0x0000000404067c24 */ /* 0x002fce000f8e02ff */
[----:B------:R-:W1:Y:S02]  /*0130*/  LDC.64 R14, c[0x0][0x388] ;  /* 0x0000e200ff0e7b82 */ /* 0x000e640000000a00 */
.L_x_4:
[----:B-1----:R-:W-:-:S04]  /*0140*/  IMAD.WIDE R8, R5, 0x8, R14 ;  /* 0x0000000805087825 */ /* 0x002fc800078e020e */
[C---:B0-----:R-:W-:Y:S02]  /*0150*/  IMAD.WIDE R10, R5.reuse, 0x8, R20 ;  /* 0x00000008050a7825 */ /* 0x041fe400078e0214 */
[----:B------:R-:W2:Y:S04]  /*0160*/  LDG.E.64.CONSTANT R8, desc[UR6][R8.64] ;  /* 0x0000000608087981 */ /* 0x000ea8000c1e9b00 */
[----:B------:R-:W2:Y:S01]  /*0170*/  LDG.E.64.CONSTANT R10, desc[UR6][R10.64] ;  /* 0x000000060a0a7981 */ /* 0x000ea2000c1e9b00 */
[----:B---3--:R-:W-:-:S06]  /*0180*/  IMAD.WIDE R26, R5, 0x8, R16 ;  /* 0x00000008051a7825 */ /* 0x008fcc00078e0210 */
[----:B------:R-:W3:Y:S01]  /*0190*/  LDG.E.64.CONSTANT R26, desc[UR6][R26.64] ;  /* 0x000000061a1a7981 */ /* 0x000ee2000c1e9b00 */
[----:B------:R-:W-:Y:S01]  /*01a0*/  IMAD.MOV.U32 R12, RZ, RZ, 0x1 ;  /* 0x00000001ff0c7424 */ /* 0x000fe200078e00ff */
[----:B------:R-:W-:Y:S01]  /*01b0*/  BSSY.RECONVERGENT B1, `(.L_x_2) ;  /* 0x0000015000017945 */ /* 0x000fe20003800200 */
[----:B------:R-:W-:-:S05]  /*01c0*/  IMAD.IADD R5, R6, 0x1, R5 ;  /* 0x0000000106057824 */ /* 0x000fca00078e0205 */
[----:B------:R-:W-:Y:S01]  /*01d0*/  ISETP.GE.AND P1, PT, R5, UR8, PT ;  /* 0x0000000805007c0c */ /* 0x000fe2000bf26270 */
[----:B--2---:R-:W-:-:S06]  /*01e0*/  DFMA R34, |R8|, R18, R10 ;  /* 0x000000120822722b */ /* 0x004fcc000000020a */
[----:B------:R-:W0:Y:S01]  /*01f0*/  MUFU.RCP64H R13, R35 ;  /* 0x00000023000d7308 */ /* 0x000e220000001800 */
[----:B---3--:R-:W-:Y:S01]  /*0200*/  FSETP.GEU.AND P2, PT, |R27|, 6.5827683646048100446e-37, PT ;  /* 0x036000001b00780b */ /* 0x008fe20003f4e200 */
[----:B0-----:R-:W-:-:S08]  /*0210*/  DFMA R24, -R34, R12, 1 ;  /* 0x3ff000002218742b */ /* 0x001fd0000000010c */
[----:B------:R-:W-:-:S08]  /*0220*/  DFMA R24, R24, R24, R24 ;  /* 0x000000181818722b */ /* 0x000fd00000000018 */
[----:B------:R-:W-:-:S08]  /*0230*/  DFMA R24, R12, R24, R12 ;  /* 0x000000180c18722b */ /* 0x000fd0000000000c */
[----:B------:R-:W-:-:S08]  /*0240*/  DFMA R12, -R34, R24, 1 ;  /* 0x3ff00000220c742b */ /* 0x000fd00000000118 */
[----:B------:R-:W-:-:S08]  /*0250*/  DFMA R12, R24, R12, R24 ;  /* 0x0000000c180c722b */ /* 0x000fd00000000018 */
[----:B------:R-:W-:-:S08]  /*0260*/  DMUL R8, R26, R12 ;  /* 0x0000000c1a087228 */ /* 0x000fd00000000000 */
[----:B------:R-:W-:-:S08]  /*0270*/  DFMA R10, -R34, R8, R26 ;  /* 0x00000008220a722b */ /* 0x000fd0000000011a */
[----:B------:R-:W-:-:S10]  /*0280*/  DFMA R8, R12, R10, R8 ;  /* 0x0000000a0c08722b */ /* 0x000fd40000000008 */
[----:B------:R-:W-:-:S05]  /*0290*/  FFMA R0, RZ, R35, R9 ;  /* 0x00000023ff007223 */ /* 0x000fca0000000009 */
[----:B------:R-:W-:-:S13]  /*02a0*/  FSETP.GT.AND P0, PT, |R0|, 1.469367938527859385e-39, PT ;  /* 0x001000000000780b */ /* 0x000fda0003f04200 */
[----:B------:R-:W-:Y:S05]  /*02b0*/  @P0 BRA P2, `(.L_x_3) ;  /* 0x0000000000100947 */ /* 0x000fea0001000000 */
[----:B------:R-:W-:-:S07]  /*02c0*/  MOV R0, 0x2e0 ;  /* 0x000002e000007802 */ /* 0x000fce0000000f00 */
[----:B------:R-:W-:Y:S05]  /*02d0*/  CALL.REL.NOINC `($__internal_0_$__cuda_sm20_div_rn_f64_full) ;  /* 0x00000000008c7944 */ /* 0x000fea0003c00000 */
[----:B------:R-:W-:Y:S02]  /*02e0*/  IMAD.MOV.U32 R8, RZ, RZ, R26 ;  /* 0x000000ffff087224 */ /* 0x000fe400078e001a */
[----:B------:R-:W-:-:S07]  /*02f0*/  IMAD.MOV.U32 R9, RZ, RZ, R27 ;  /* 0x000000ffff097224 */ /* 0x000fce00078e001b */
.L_x_3:
[----:B------:R-:W-:Y:S05]  /*0300*/  BSYNC.RECONVERGENT B1 ;  /* 0x0000000000017941 */ /* 0x000fea0003800200 */
.L_x_2:
[----:B------:R-:W-:Y:S01]  /*0310*/  DFMA R22, R8, R8, R22 ;  /* 0x000000080816722b */ /* 0x000fe20000000016 */
[----:B------:R-:W-:Y:S10]  /*0320*/  @!P1 BRA `(.L_x_4) ;  /* 0xfffffffc00849947 */ /* 0x000ff4000383ffff */
.L_x_1:
[----:B------:R-:W-:Y:S05]  /*0330*/  BSYNC.RECONVERGENT B0 ;  /* 0x0000000000007941 */ /* 0x000fea0003800200 */
.L_x_0:
[----:B------:R-:W0:Y:S01]  /*0340*/  S2UR UR5, SR_CgaCtaId ;  /* 0x00000000000579c3 */ /* 0x000e220000008800 */
[----:B------:R-:W-:Y:S01]  /*0350*/  UMOV UR4, 0x400 ;  /* 0x0000040000047882 */ /* 0x000fe20000000000 */
[----:B------:R-:W-:Y:S02]  /*0360*/  ISETP.GE.U32.AND P0, PT, R4, 0x2, PT ;  /* 0x000000020400780c */ /* 0x000fe40003f06070 */
[----:B------:R-:W-:Y:S01]  /*0370*/  ISETP.NE.AND P1, PT, R2, RZ, PT ;  /* 0x000000ff0200720c */ /* 0x000fe20003f25270 */
[----:B0-----:R-:W-:-:S06]  /*0380*/  ULEA UR4, UR5, UR4, 0x18 ;  /* 0x0000000405047291 */ /* 0x001fcc000f8ec0ff */
[----:B------:R-:W-:-:S05]  /*0390*/  LEA R5, R2, UR4, 0x3 ;  /* 0x0000000402057c11 */ /* 0x000fca000f8e18ff */
[----:B------:R0:W-:Y:S01]  /*03a0*/  STS.64 [R5], R22 ;  /* 0x0000001605007388 */ /* 0x0001e20000000a00 */
[----:B------:R-:W-:Y:S06]  /*03b0*/  BAR.SYNC.DEFER_BLOCKING 0x0 ;  /* 0x0000000000007b1d */ /* 0x000fec0000010000 */
[----:B------:R-:W-:Y:S05]  /*03c0*/  @!P0 BRA `(.L_x_5) ;  /* 0x00000000002c8947 */ /* 0x000fea0003800000 */
.L_x_6:
[----:B------:R-:W-:-:S04]  /*03d0*/  SHF.R.U32.HI R10, RZ, 0x1, R4 ;  /* 0x00000001ff0a7819 */ /* 0x000fc80000011604 */
[----:B------:R-:W-:-:S13]  /*03e0*/  ISETP.GE.U32.AND P0, PT, R2, R10, PT ;  /* 0x0000000a0200720c */ /* 0x000fda0003f06070 */
[----:B------:R-:W-:Y:S01]  /*03f0*/  @!P0 IMAD R0, R10, 0x8, R5 ;  /* 0x000000080a008824 */ /* 0x000fe200078e0205 */
[----:B------:R-:W-:Y:S04]  /*0400*/  @!P0 LDS.64 R8, [R5] ;  /* 0x0000000005088984 */ /* 0x000fe80000000a00 */
[----:B------:R-:W1:Y:S02]  /*0410*/  @!P0 LDS.64 R6, [R0] ;  /* 0x0000000000068984 */ /* 0x000e640000000a00 */
[----:B-1----:R-:W-:-:S07]  /*0420*/  @!P0 DADD R6, R6, R8 ;  /* 0x0000000006068229 */ /* 0x002fce0000000008 */
[----:B------:R1:W-:Y:S01]  /*0430*/  @!P0 STS.64 [R5], R6 ;  /* 0x0000000605008388 */ /* 0x0003e20000000a00 */
[----:B------:R-:W-:Y:S01]  /*0440*/  BAR.SYNC.DEFER_BLOCKING 0x0 ;  /* 0x0000000000007b1d */ /* 0x000fe20000010000 */
[----:B------:R-:W-:Y:S01]  /*0450*/  ISETP.GT.U32.AND P0, PT, R4, 0x3, PT ;  /* 0x000000030400780c */ /* 0x000fe20003f04070 */
[----:B------:R-:W-:-:S12]  /*0460*/  IMAD.MOV.U32 R4, RZ, RZ, R10 ;  /* 0x000000ffff047224 */ /* 0x000fd800078e000a */
[----:B-1----:R-:W-:Y:S05]  /*0470*/  @P0 BRA `(.L_x_6) ;  /* 0xfffffffc00d40947 */ /* 0x002fea000383ffff */
.L_x_5:
[----:B------:R-:W-:Y:S05]  /*0480*/  @P1 EXIT ;  /* 0x000000000000194d */ /* 0x000fea0003800000 */
[----:B------:R-:W1:Y:S01]  /*0490*/  S2UR UR5, SR_CgaCtaId ;  /* 0x00000000000579c3 */ /* 0x000e620000008800 */
[----:B------:R-:W-:-:S07]  /*04a0*/  UMOV UR4, 0x400 ;  /* 0x0000040000047882 */ /* 0x000fce0000000000 */
[----:B------:R-:W2:Y:S01]  /*04b0*/  LDC.64 R6, c[0x0][0x3a8] ;  /* 0x0000ea00ff067b82 */ /* 0x000ea20000000a00 */
[----:B-1----:R-:W-:Y:S01]  /*04c0*/  ULEA UR4, UR5, UR4, 0x18 ;  /* 0x0000000405047291 */ /* 0x002fe2000f8ec0ff */
[----:B--2---:R-:W-:-:S08]  /*04d0*/  IMAD.WIDE.U32 R2, R3, 0x8, R6 ;  /* 0x0000000803027825 */ /* 0x004fd000078e0006 */
[----:B0-----:R-:W0:Y:S04]  /*04e0*/  LDS.64 R4, [UR4] ;  /* 0x00000004ff047984 */ /* 0x001e280008000a00 */
[----:B0-----:R-:W-:Y:S01]  /*04f0*/  STG.E.64 desc[UR6][R2.64], R4 ;  /* 0x0000000402007986 */ /* 0x001fe2000c101b06 */
[----:B------:R-:W-:Y:S05]  /*0500*/  EXIT ;  /* 0x000000000000794d */ /* 0x000fea0003800000 */
        .weak           $__internal_0_$__cuda_sm20_div_rn_f64_full
        .type           $__internal_0_$__cuda_sm20_div_rn_f64_full,@function
        .size           $__internal_0_$__cuda_sm20_div_rn_f64_full,(.L_x_13 - $__internal_0_$__cuda_sm20_div_rn_f64_full)
$__internal_0_$__cuda_sm20_div_rn_f64_full:
[C---:B------:R-:W-:Y:S01]  /*0510*/  FSETP.GEU.AND P0, PT, |R35|.reuse, 1.469367938527859385e-39, PT ;  /* 0x001000002300780b */ /* 0x040fe20003f0e200 */
[--C-:B------:R-:W-:Y:S01]  /*0520*/  IMAD.MOV.U32 R10, RZ, RZ, R34.reuse ;  /* 0x000000ffff0a7224 */ /* 0x100fe200078e0022 */
[C---:B------:R-:W-:Y:S01]  /*0530*/  LOP3.LUT R12, R35.reuse, 0x800fffff, RZ, 0xc0, !PT ;  /* 0x800fffff230c7812 */ /* 0x040fe200078ec0ff */
[----:B------:R-:W-:Y:S01]  /*0540*/  IMAD.MOV.U32 R11, RZ, RZ, R35 ;  /* 0x000000ffff0b7224 */ /* 0x000fe200078e0023 */
[----:B------:R-:W-:Y:S01]  /*0550*/  BSSY.RECONVERGENT B2, `(.L_x_7) ;  /* 0x0000057000027945 */ /* 0x000fe20003800200 */
[----:B------:R-:W-:Y:S01]  /*0560*/  IMAD.MOV.U32 R9, RZ, RZ, R27 ;  /* 0x000000ffff097224 */ /* 0x000fe200078e001b */
[----:B------:R-:W-:Y:S01]  /*0570*/  LOP3.LUT R13, R12, 0x3ff00000, RZ, 0xfc, !PT ;  /* 0x3ff000000c0d7812 */ /* 0x000fe200078efcff */
[----:B------:R-:W-:Y:S01]  /*0580*/  IMAD.MOV.U32 R12, RZ, RZ, R34 ;  /* 0x000000ffff0c7224 */ /* 0x000fe200078e0022 */
[----:B------:R-:W-:Y:S01]  /*0590*/  LOP3.LUT R34, R35, 0x7ff00000, RZ, 0xc0, !PT ;  /* 0x7ff0000023227812 */ /* 0x000fe200078ec0ff */
[----:B------:R-:W-:Y:S01]  /*05a0*/  IMAD.MOV.U32 R24, RZ, RZ, 0x1 ;  /* 0x00000001ff187424 */ /* 0x000fe200078e00ff */
[C---:B------:R-:W-:Y:S01]  /*05b0*/  FSETP.GEU.AND P3, PT, |R9|.reuse, 1.469367938527859385e-39, PT ;  /* 0x001000000900780b */ /* 0x040fe20003f6e200 */
[----:B------:R-:W-:Y:S01]  /*05c0*/  IMAD.MOV.U32 R8, RZ, RZ, R26 ;  /* 0x000000ffff087224 */ /* 0x000fe200078e001a */
[----:B------:R-:W-:Y:S01]  /*05d0*/  LOP3.LUT R7, R9, 0x7ff00000, RZ, 0xc0, !PT ;  /* 0x7ff0000009077812 */ /* 0x000fe200078ec0ff */
[----:B------:R-:W-:Y:S01]  /*05e0*/  @!P0 DMUL R12, R10, 8.98846567431157953865e+307 ;  /* 0x7fe000000a0c8828 */ /* 0x000fe20000000000 */
[----:B------:R-:W-:-:S02]  /*05f0*/  IMAD.MOV.U32 R32, RZ, RZ, 0x1ca00000 ;  /* 0x1ca00000ff207424 */ /* 0x000fc400078e00ff */
[----:B------:R-:W-:-:S03]  /*0600*/  ISETP.GE.U32.AND P2, PT, R7, R34, PT ;  /* 0x000000220700720c */ /* 0x000fc60003f46070 */
[----:B------:R-:W0:Y:S04]  /*0610*/  MUFU.RCP64H R25, R13 ;  /* 0x0000000d00197308 */ /* 0x000e280000001800 */
[----:B------:R-:W-:Y:S02]  /*0620*/  @!P3 LOP3.LUT R28, R11, 0x7ff00000, RZ, 0xc0, !PT ;  /* 0x7ff000000b1cb812 */ /* 0x000fe400078ec0ff */
[----:B------:R-:W-:Y:S02]  /*0630*/  @!P0 LOP3.LUT R34, R13, 0x7ff00000, RZ, 0xc0, !PT ;  /* 0x7ff000000d228812 */ /* 0x000fe400078ec0ff */
[----:B------:R-:W-:-:S04]  /*0640*/  @!P3 ISETP.GE.U32.AND P4, PT, R7, R28, PT ;  /* 0x0000001c0700b20c */ /* 0x000fc80003f86070 */
[----:B------:R-:W-:-:S04]  /*0650*/  @!P3 SEL R29, R32, 0x63400000, !P4 ;  /* 0x63400000201db807 */ /* 0x000fc80006000000 */
[----:B------:R-:W-:Y:S01]  /*0660*/  @!P3 LOP3.LUT R30, R29, 0x80000000, R9, 0xf8, !PT ;  /* 0x800000001d1eb812 */ /* 0x000fe200078ef809 */
[----:B0-----:R-:W-:-:S03]  /*0670*/  DFMA R26, R24, -R12, 1 ;  /* 0x3ff00000181a742b */ /* 0x001fc6000000080c */
[----:B------:R-:W-:Y:S01]  /*0680*/  @!P3 LOP3.LUT R31, R30, 0x100000, RZ, 0xfc, !PT ;  /* 0x001000001e1fb812 */ /* 0x000fe200078efcff */
[----:B------:R-:W-:-:S04]  /*0690*/  @!P3 IMAD.MOV.U32 R30, RZ, RZ, RZ ;  /* 0x000000ffff1eb224 */ /* 0x000fc800078e00ff */
[----:B------:R-:W-:-:S08]  /*06a0*/  DFMA R26, R26, R26, R26 ;  /* 0x0000001a1a1a722b */ /* 0x000fd0000000001a */
[----:B------:R-:W-:Y:S01]  /*06b0*/  DFMA R26, R24, R26, R24 ;  /* 0x0000001a181a722b */ /* 0x000fe20000000018 */
[----:B------:R-:W-:Y:S01]  /*06c0*/  SEL R25, R32, 0x63400000, !P2 ;  /* 0x6340000020197807 */ /* 0x000fe20005000000 */
[----:B------:R-:W-:-:S03]  /*06d0*/  IMAD.MOV.U32 R24, RZ, RZ, R8 ;  /* 0x000000ffff187224 */ /* 0x000fc600078e0008 */
[----:B------:R-:W-:-:S03]  /*06e0*/  LOP3.LUT R25, R25, 0x800fffff, R9, 0xf8, !PT ;  /* 0x800fffff19197812 */ /* 0x000fc600078ef809 */
[----:B------:R-:W-:-:S03]  /*06f0*/  DFMA R28, R26, -R12, 1 ;  /* 0x3ff000001a1c742b */ /* 0x000fc6000000080c */
[----:B------:R-:W-:-:S05]  /*0700*/  @!P3 DFMA R24, R24, 2, -R30 ;  /* 0x400000001818b82b */ /* 0x000fca000000081e */
[----:B------:R-:W-:-:S08]  /*0710*/  DFMA R26, R26, R28, R26 ;  /* 0x0000001c1a1a722b */ /* 0x000fd0000000001a */
[----:B------:R-:W-:-:S08]  /*0720*/  DMUL R28, R26, R24 ;  /* 0x000000181a1c7228 */ /* 0x000fd00000000000 */
[----:B------:R-:W-:-:S08]  /*0730*/  DFMA R30, R28, -R12, R24 ;  /* 0x8000000c1c1e722b */ /* 0x000fd00000000018 */
[----:B------:R-:W-:Y:S01]  /*0740*/  DFMA R30, R26, R30, R28 ;  /* 0x0000001e1a1e722b */ /* 0x000fe2000000001c */
[----:B------:R-:W-:Y:S01]  /*0750*/  IMAD.MOV.U32 R29, RZ, RZ, R7 ;  /* 0x000000ffff1d7224 */ /* 0x000fe200078e0007 */
[----:B------:R-:W-:Y:S01]  /*0760*/  @!P3 LOP3.LUT R29, R25, 0x7ff00000, RZ, 0xc0, !PT ;  /* 0x7ff00000191db812 */ /* 0x000fe200078ec0ff */
[----:B------:R-:W-:-:S04]  /*0770*/  VIADD R27, R34, 0xffffffff ;  /* 0xffffffff221b7836 */ /* 0x000fc80000000000 */
[----:B------:R-:W-:-:S05]  /*0780*/  VIADD R26, R29, 0xffffffff ;  /* 0xffffffff1d1a7836 */ /* 0x000fca0000000000 */
[----:B------:R-:W-:-:S04]  /*0790*/  ISETP.GT.U32.AND P0, PT, R26, 0x7feffffe, PT ;  /* 0x7feffffe1a00780c */ /* 0x000fc80003f04070 */
[----:B------:R-:W-:-:S13]  /*07a0*/  ISETP.GT.U32.OR P0, PT, R27, 0x7feffffe, P0 ;  /* 0x7feffffe1b00780c */ /* 0x000fda0000704470 */
[----:B------:R-:W-:Y:S05]  /*07b0*/  @P0 BRA `(.L_x_8) ;  /* 0x00000000006c0947 */ /* 0x000fea0003800000 */
[----:B------:R-:W-:-:S04]  /*07c0*/  LOP3.LUT R26, R11, 0x7ff00000, RZ, 0xc0, !PT ;  /* 0x7ff000000b1a7812 */ /* 0x000fc800078ec0ff */
[CC--:B------:R-:W-:Y:S02]  /*07d0*/  VIADDMNMX R8, R7.reuse, -R26.reuse, 0xb9600000, !PT ;  /* 0xb960000007087446 */ /* 0x0c0fe4000780091a */
[----:B------:R-:W-:Y:S02]  /*07e0*/  ISETP.GE.U32.AND P0, PT, R7, R26, PT ;  /* 0x0000001a0700720c */ /* 0x000fe40003f06070 */
[----:B------:R-:W-:Y:S01]  /*07f0*/  VIMNMX R7, PT, PT, R8, 0x46a00000, PT ;  /* 0x46a0000008077848 */ /* 0x000fe20003fe0100 */
[----:B------:R-:W-:Y:S01]  /*0800*/  IMAD.MOV.U32 R8, RZ, RZ, RZ ;  /* 0x000000ffff087224 */ /* 0x000fe200078e00ff */
[----:B------:R-:W-:-:S05]  /*0810*/  SEL R32, R32, 0x63400000, !P0 ;  /* 0x6340000020207807 */ /* 0x000fca0004000000 */
[----:B------:R-:W-:-:S04]  /*0820*/  IMAD.IADD R7, R7, 0x1, -R32 ;  /* 0x0000000107077824 */ /* 0x000fc800078e0a20 */
[----:B------:R-:W-:-:S06]  /*0830*/  VIADD R9, R7, 0x7fe00000 ;  /* 0x7fe0000007097836 */ /* 0x000fcc0000000000 */
[----:B------:R-:W-:-:S10]  /*0840*/  DMUL R26, R30, R8 ;  /* 0x000000081e1a7228 */ /* 0x000fd40000000000 */
[----:B------:R-:W-:-:S13]  /*0850*/  FSETP.GTU.AND P0, PT, |R27|, 1.469367938527859385e-39, PT ;  /* 0x001000001b00780b */ /* 0x000fda0003f0c200 */
[----:B------:R-:W-:Y:S05]  /*0860*/  @P0 BRA `(.L_x_9) ;  /* 0x0000000000940947 */ /* 0x000fea0003800000 */
[----:B------:R-:W-:Y:S01]  /*0870*/  DFMA R12, R30, -R12, R24 ;  /* 0x8000000c1e0c722b */ /* 0x000fe20000000018 */
[----:B------:R-:W-:-:S09]  /*0880*/  IMAD.MOV.U32 R10, RZ, RZ, RZ ;  /* 0x000000ffff0a7224 */ /* 0x000fd200078e00ff */
[C---:B------:R-:W-:Y:S02]  /*0890*/  FSETP.NEU.AND P0, PT, R13.reuse, RZ, PT ;  /* 0x000000ff0d00720b */ /* 0x040fe40003f0d000 */
[----:B------:R-:W-:-:S04]  /*08a0*/  LOP3.LUT R25, R13, 0x80000000, R11, 0x48, !PT ;  /* 0x800000000d197812 */ /* 0x000fc800078e480b */
[----:B------:R-:W-:-:S07]  /*08b0*/  LOP3.LUT R11, R25, R9, RZ, 0xfc, !PT ;  /* 0x00000009190b7212 */ /* 0x000fce00078efcff */
[----:B------:R-:W-:Y:S05]  /*08c0*/  @!P0 BRA `(.L_x_9) ;  /* 0x00000000007c8947 */ /* 0x000fea0003800000 */
[----:B------:R-:W-:Y:S01]  /*08d0*/  IMAD.MOV R9, RZ, RZ, -R7 ;  /* 0x000000ffff097224 */ /* 0x000fe200078e0a07 */
[----:B------:R-:W-:Y:S01]  /*08e0*/  DMUL.RP R10, R30, R10 ;  /* 0x0000000a1e0a7228 */ /* 0x000fe20000008000 */
[----:B------:R-:W-:Y:S01]  /*08f0*/  IMAD.MOV.U32 R8, RZ, RZ, RZ ;  /* 0x000000ffff087224 */ /* 0x000fe200078e00ff */
[----:B------:R-:W-:-:S05]  /*0900*/  IADD3 R7, PT, PT, -R7, -0x43300000, RZ ;  /* 0xbcd0000007077810 */ /* 0x000fca0007ffe1ff */
[----:B------:R-:W-:-:S03]  /*0910*/  DFMA R8, R26, -R8, R30 ;  /* 0x800000081a08722b */ /* 0x000fc6000000001e */
[----:B------:R-:W-:-:S07]  /*0920*/  LOP3.LUT R25, R11, R25, RZ, 0x3c, !PT ;  /* 0x000000190b197212 */ /* 0x000fce00078e3cff */
[----:B------:R-:W-:-:S04]  /*0930*/  FSETP.NEU.AND P0, PT, |R9|, R7, PT ;  /* 0x000000070900720b */ /* 0x000fc80003f0d200 */
[----:B------:R-:W-:Y:S02]  /*0940*/  FSEL R26, R10, R26, !P0 ;  /* 0x0000001a0a1a7208 */ /* 0x000fe40004000000 */
[----:B------:R-:W-:Y:S01]  /*0950*/  FSEL R27, R25, R27, !P0 ;  /* 0x0000001b191b7208 */ /* 0x000fe20004000000 */
[----:B------:R-:W-:Y:S06]  /*0960*/  BRA `(.L_x_9) ;  /* 0x0000000000547947 */ /* 0x000fec0003800000 */
.L_x_8:
[----:B------:R-:W-:-:S14]  /*0970*/  DSETP.NAN.AND P0, PT, R8, R8, PT ;  /* 0x000000080800722a */ /* 0x000fdc0003f08000 */
[----:B------:R-:W-:Y:S05]  /*0980*/  @P0 BRA `(.L_x_10) ;  /* 0x0000000000440947 */ /* 0x000fea0003800000 */
[----:B------:R-:W-:-:S14]  /*0990*/  DSETP.NAN.AND P0, PT, R10, R10, PT ;  /* 0x0000000a0a00722a */ /* 0x000fdc0003f08000 */
[----:B------:R-:W-:Y:S05]  /*09a0*/  @P0 BRA `(.L_x_11) ;  /* 0x0000000000300947 */ /* 0x000fea0003800000 */
[----:B------:R-:W-:Y:S01]  /*09b0*/  ISETP.NE.AND P0, PT, R29, R34, PT ;  /* 0x000000221d00720c */ /* 0x000fe20003f05270 */
[----:B------:R-:W-:Y:S02]  /*09c0*/  IMAD.MOV.U32 R26, RZ, RZ, 0x0 ;  /* 0x00000000ff1a7424 */ /* 0x000fe400078e00ff */
[----:B------:R-:W-:-:S10]  /*09d0*/  IMAD.MOV.U32 R27, RZ, RZ, -0x80000 ;  /* 0xfff80000ff1b7424 */ /* 0x000fd400078e00ff */
[----:B------:R-:W-:Y:S05]  /*09e0*/  @!P0 BRA `(.L_x_9) ;  /* 0x0000000000348947 */ /* 0x000fea0003800000 */
[----:B------:R-:W-:Y:S02]  /*09f0*/  ISETP.NE.AND P0, PT, R29, 0x7ff00000, PT ;  /* 0x7ff000001d00780c */ /* 0x000fe40003f05270 */
[----:B------:R-:W-:Y:S02]  /*0a00*/  LOP3.LUT R27, R9, 0x80000000, R11, 0x48, !PT ;  /* 0x80000000091b7812 */ /* 0x000fe400078e480b */
[----:B------:R-:W-:-:S13]  /*0a10*/  ISETP.EQ.OR P0, PT, R34, RZ, !P0 ;  /* 0x000000ff2200720c */ /* 0x000fda0004702670 */
[----:B------:R-:W-:Y:S01]  /*0a20*/  @P0 LOP3.LUT R7, R27, 0x7ff00000, RZ, 0xfc, !PT ;  /* 0x7ff000001b070812 */ /* 0x000fe200078efcff */
[----:B------:R-:W-:Y:S02]  /*0a30*/  @!P0 IMAD.MOV.U32 R26, RZ, RZ, RZ ;  /* 0x000000ffff1a8224 */ /* 0x000fe400078e00ff */
[----:B------:R-:W-:Y:S02]  /*0a40*/  @P0 IMAD.MOV.U32 R26, RZ, RZ, RZ ;  /* 0x000000ffff1a0224 */ /* 0x000fe400078e00ff */
[----:B------:R-:W-:Y:S01]  /*0a50*/  @P0 IMAD.MOV.U32 R27, RZ, RZ, R7 ;  /* 0x000000ffff1b0224 */ /* 0x000fe200078e0007 */
[----:B------:R-:W-:Y:S06]  /*0a60*/  BRA `(.L_x_9) ;  /* 0x0000000000147947 */ /* 0x000fec0003800000 */
.L_x_11:
[----:B------:R-:W-:Y:S01]  /*0a70*/  LOP3.LUT R27, R11, 0x80000, RZ, 0xfc, !PT ;  /* 0x000800000b1b7812 */ /* 0x000fe200078efcff */
[----:B------:R-:W-:Y:S01]  /*0a80*/  IMAD.MOV.U32 R26, RZ, RZ, R10 ;  /* 0x000000ffff1a7224 */ /* 0x000fe200078e000a */
[----:B------:R-:W-:Y:S06]  /*0a90*/  BRA `(.L_x_9) ;  /* 0x0000000000087947 */ /* 0x000fec0003800000 */
.L_x_10:
[----:B------:R-:W-:Y:S01]  /*0aa0*/  LOP3.LUT R27, R9, 0x80000, RZ, 0xfc, !PT ;  /* 0x00080000091b7812 */ /* 0x000fe200078efcff */
[----:B------:R-:W-:-:S07]  /*0ab0*/  IMAD.MOV.U32 R26, RZ, RZ, R8 ;  /* 0x000000ffff1a7224 */ /* 0x000fce00078e0008 */
.L_x_9:
[----:B------:R-:W-:Y:S05]  /*0ac0*/  BSYNC.RECONVERGENT B2 ;  /* 0x0000000000027941 */ /* 0x000fea0003800200 */
.L_x_7:
[----:B------:R-:W-:Y:S02]  /*0ad0*/  IMAD.MOV.U32 R8, RZ, RZ, R0 ;  /* 0x000000ffff087224 */ /* 0x000fe400078e0000 */
[----:B------:R-:W-:-:S04]  /*0ae0*/  IMAD.MOV.U32 R9, RZ, RZ, 0x0 ;  /* 0x00000000ff097424 */ /* 0x000fc800078e00ff */
[----:B------:R-:W-:Y:S05]  /*0af0*/  RET.REL.NODEC R8 `(_Z20vec_squared_norm_f64PKdS0_S0_diPd) ;  /* 0xfffffff408407950 */ /* 0x000fea0003c3ffff */
.L_x_12:
[----:B------:R-:W-:-:S00]  /*0b00*/  BRA `(.L_x_12) ;  /* 0xfffffffc00fc7947 */ /* 0x000fc0000383ffff */
[----:B------:R-:W-:-:S00]  /*0b10*/  NOP ;  /* 0x0000000000007918 */ /* 0x000fc00000000000 */
        /* <DEDUP_REMOVED lines=14> */
.L_x_13:


//--------------------- .nv.shared._Z20vec_squared_norm_f64PKdS0_S0_diPd --------------------------
	.section	.nv.shared._Z20vec_squared_norm_f64PKdS0_S0_diPd,"aw",@nobits
	.sectionflags	@""
	.align	16
	.zero		1024


//--------------------- .nv.shared.reserved.0     --------------------------
	.section	.nv.shared.reserved.0,"aw",@nobits
	.weak		__nv_reservedSMEM_offset_0_alias
	.size		__nv_reservedSMEM_offset_0_alias, 0, 64
	.other		__nv_reservedSMEM_offset_0_alias,@"STO_CUDA_RESERVED_SHARED STV_DEFAULT"
__nv_reservedSMEM_offset_0_alias:
	.zero		0
	.zero		64


//--------------------- .nv.constant0._Z20vec_squared_norm_f64PKdS0_S0_diPd --------------------------
	.section	.nv.constant0._Z20vec_squared_norm_f64PKdS0_S0_diPd,"a",@progbits
	.sectionflags	@""
	.align	4
.nv.constant0._Z20vec_squared_norm_f64PKdS0_S0_diPd:
	.zero		944


//--------------------- SYMBOLS --------------------------

	.type		.nv.reservedSmem.offset0,@object
	.size		.nv.reservedSmem.offset0,0x4
	.type		.nv.reservedSmem.cap,@object
	.size		.nv.reservedSmem.cap,0x4
